//
// Generated by NVIDIA NVVM Compiler
//
// Compiler Build ID: CL-36424714
// Cuda compilation tools, release 13.0, V13.0.88
// Based on NVVM 20.0.0
//

.version 9.0
.target sm_100
.address_size 64

	// .globl	_Z9reduce_V3PiS_i
.extern .shared .align 16 .b8 sdata[];

.visible .entry _Z9reduce_V3PiS_i(
	.param .u64 .ptr .align 1 _Z9reduce_V3PiS_i_param_0,
	.param .u64 .ptr .align 1 _Z9reduce_V3PiS_i_param_1,
	.param .u32 _Z9reduce_V3PiS_i_param_2
)
{
	.reg .pred 	%p<6>;
	.reg .b32 	%r<22>;
	.reg .b64 	%rd<9>;

	ld.param.u64 	%rd1, [_Z9reduce_V3PiS_i_param_0];
	ld.param.u64 	%rd2, [_Z9reduce_V3PiS_i_param_1];
	ld.param.u32 	%r11, [_Z9reduce_V3PiS_i_param_2];
	mov.u32 	%r1, %tid.x;
	mov.u32 	%r2, %ctaid.x;
	mov.u32 	%r21, %ntid.x;
	mad.lo.s32 	%r4, %r2, %r21, %r1;
	setp.ge.s32 	%p1, %r4, %r11;
	mov.b32 	%r20, 0;
	@%p1 bra 	$L__BB0_2;
	cvta.to.global.u64 	%rd3, %rd1;
	mul.wide.s32 	%rd4, %r4, 4;
	add.s64 	%rd5, %rd3, %rd4;
	ld.global.u32 	%r20, [%rd5];
$L__BB0_2:
	shl.b32 	%r12, %r1, 2;
	mov.u32 	%r13, sdata;
	add.s32 	%r7, %r13, %r12;
	st.shared.u32 	[%r7], %r20;
	bar.sync 	0;
	setp.lt.u32 	%p2, %r21, 2;
	@%p2 bra 	$L__BB0_6;
$L__BB0_3:
	shr.u32 	%r9, %r21, 1;
	setp.ge.u32 	%p3, %r1, %r9;
	@%p3 bra 	$L__BB0_5;
	shl.b32 	%r14, %r9, 2;
	add.s32 	%r15, %r7, %r14;
	ld.shared.u32 	%r16, [%r15];
	ld.shared.u32 	%r17, [%r7];
	add.s32 	%r18, %r17, %r16;
	st.shared.u32 	[%r7], %r18;
$L__BB0_5:
	bar.sync 	0;
	setp.gt.u32 	%p4, %r21, 3;
	mov.u32 	%r21, %r9;
	@%p4 bra 	$L__BB0_3;
$L__BB0_6:
	setp.ne.s32 	%p5, %r1, 0;
	@%p5 bra 	$L__BB0_8;
	ld.shared.u32 	%r19, [sdata];
	cvta.to.global.u64 	%rd6, %rd2;
	mul.wide.u32 	%rd7, %r2, 4;
	add.s64 	%rd8, %rd6, %rd7;
	st.global.u32 	[%rd8], %r19;
$L__BB0_8:
	ret;

}


// ===== COMPILED SASS (sm_100) =====

	.target	sm_100

	.elftype	@"ET_EXEC"


//--------------------- .note.nv.tkinfo           --------------------------
	.section	.note.nv.tkinfo,"",@"SHT_NOTE"
	.sectionflags	@"SHF_NOTE_NV_TKINFO"
	.tkinfo
        /*0018*/ 	.word	0x00000002
        /*0030*/ 	.string	""
        /*0030*/ 	.string	"ptxas"
        /*0030*/ 	.string	"Cuda compilation tools, release 13.0, V13.0.88"
        /*0030*/ 	.string	"Build cuda_13.0.r13.0/compiler.36424714_0"
        /*0030*/ 	.string	"-arch sm_100 -m 64 "



//--------------------- .note.nv.cuinfo           --------------------------
	.section	.note.nv.cuinfo,"",@"SHT_NOTE"
	.sectionflags	@"SHF_NOTE_NV_CUINFO"
        /*0018*/ 	.short	0x0002
        /*001a*/ 	.short	0x0064
        /*001c*/ 	.short	0x0082
	.zero		2


//--------------------- .nv.info                  --------------------------
	.section	.nv.info,"",@"SHT_CUDA_INFO"
	.align	4


	//----- nvinfo : EIATTR_REGCOUNT
	.align		4
        /*0000*/ 	.byte	0x04, 0x2f
        /*0002*/ 	.short	(.L_1 - .L_0)
	.align		4
.L_0:
        /*0004*/ 	.word	index@(_Z9reduce_V3PiS_i)
        /*0008*/ 	.word	0x0000000b


	//----- nvinfo : EIATTR_FRAME_SIZE
	.align		4
.L_1:
        /*000c*/ 	.byte	0x04, 0x11
        /*000e*/ 	.short	(.L_3 - .L_2)
	.align		4
.L_2:
        /*0010*/ 	.word	index@(_Z9reduce_V3PiS_i)
        /*0014*/ 	.word	0x00000000


	//----- nvinfo : EIATTR_MIN_STACK_SIZE
	.align		4
.L_3:
        /*0018*/ 	.byte	0x04, 0x12
        /*001a*/ 	.short	(.L_5 - .L_4)
	.align		4
.L_4:
        /*001c*/ 	.word	index@(_Z9reduce_V3PiS_i)
        /*0020*/ 	.word	0x00000000
.L_5:


//--------------------- .nv.compat                --------------------------
	.section	.nv.compat,"",@"SHT_CUDA_COMPAT_INFO"
	.align	4
        /*0000*/ 	.byte	0x02, 0x09, 0x00, 0x00, 0x02, 0x02, 0x01, 0x00, 0x02, 0x05, 0x05, 0x00, 0x03, 0x07, 0x01, 0x01
        /*0010*/ 	.byte	0x02, 0x03, 0x00, 0x00, 0x02, 0x06, 0x01, 0x00, 0x04, 0x0b, 0x08, 0x00, 0x09, 0x00, 0x00, 0x00
        /*0020*/ 	.byte	0x00, 0x00, 0x00, 0x00


//--------------------- .nv.info._Z9reduce_V3PiS_i --------------------------
	.section	.nv.info._Z9reduce_V3PiS_i,"",@"SHT_CUDA_INFO"
	.sectionflags	@""
	.align	4


	//----- nvinfo : EIATTR_CUDA_API_VERSION
	.align		4
        /*0000*/ 	.byte	0x04, 0x37
        /*0002*/ 	.short	(.L_7 - .L_6)
.L_6:
        /*0004*/ 	.word	0x00000082


	//----- nvinfo : EIATTR_KPARAM_INFO
	.align		4
.L_7:
        /*0008*/ 	.byte	0x04, 0x17
        /*000a*/ 	.short	(.L_9 - .L_8)
.L_8:
        /*000c*/ 	.word	0x00000000
        /*0010*/ 	.short	0x0002
        /*0012*/ 	.short	0x0010
        /*0014*/ 	.byte	0x00, 0xf0, 0x11, 0x00


	//----- nvinfo : EIATTR_KPARAM_INFO
	.align		4
.L_9:
        /*0018*/ 	.byte	0x04, 0x17
        /*001a*/ 	.short	(.L_11 - .L_10)
.L_10:
        /*001c*/ 	.word	0x00000000
        /*0020*/ 	.short	0x0001
        /*0022*/ 	.short	0x0008
        /*0024*/ 	.byte	0x00, 0xf5, 0x21, 0x00


	//----- nvinfo : EIATTR_KPARAM_INFO
	.align		4
.L_11:
        /*0028*/ 	.byte	0x04, 0x17
        /*002a*/ 	.short	(.L_13 - .L_12)
.L_12:
        /*002c*/ 	.word	0x00000000
        /*0030*/ 	.short	0x0000
        /*0032*/ 	.short	0x0000
        /*0034*/ 	.byte	0x00, 0xf5, 0x21, 0x00


	//----- nvinfo : EIATTR_SPARSE_MMA_MASK
	.align		4
.L_13:
        /*0038*/ 	.byte	0x03, 0x50
        /*003a*/ 	.short	0x0000


	//----- nvinfo : EIATTR_MAXREG_COUNT
	.align		4
        /*003c*/ 	.byte	0x03, 0x1b
        /*003e*/ 	.short	0x00ff


	//----- nvinfo : EIATTR_NUM_BARRIERS
	.align		4
        /*0040*/ 	.byte	0x02, 0x4c
        /*0042*/ 	.byte	0x01
	.zero		1


	//----- nvinfo : EIATTR_MERCURY_ISA_VERSION
	.align		4
        /*0044*/ 	.byte	0x03, 0x5f
        /*0046*/ 	.short	0x0101


	//----- nvinfo : EIATTR_VRC_CTA_INIT_COUNT
	.align		4
        /*0048*/ 	.byte	0x02, 0x4a
	.zero		1
	.zero		1


	//----- nvinfo : EIATTR_EXIT_INSTR_OFFSETS
	.align		4
        /*004c*/ 	.byte	0x04, 0x1c
        /*004e*/ 	.short	(.L_15 - .L_14)


	//   ....[0]....
.L_14:
        /*0050*/ 	.word	0x00000210


	//   ....[1]....
        /*0054*/ 	.word	0x00000290


	//----- nvinfo : EIATTR_CBANK_PARAM_SIZE
	.align		4
.L_15:
        /*0058*/ 	.byte	0x03, 0x19
        /*005a*/ 	.short	0x0014


	//----- nvinfo : EIATTR_PARAM_CBANK
	.align		4
        /*005c*/ 	.byte	0x04, 0x0a
        /*005e*/ 	.short	(.L_17 - .L_16)
	.align		4
.L_16:
        /*0060*/ 	.word	index@(.nv.constant0._Z9reduce_V3PiS_i)
        /*0064*/ 	.short	0x0380
        /*0066*/ 	.short	0x0014


	//----- nvinfo : EIATTR_SW_WAR
	.align		4
.L_17:
        /*0068*/ 	.byte	0x04, 0x36
        /*006a*/ 	.short	(.L_19 - .L_18)
.L_18:
        /*006c*/ 	.word	0x00000008
.L_19:


//--------------------- .nv.callgraph             --------------------------
	.section	.nv.callgraph,"",@"SHT_CUDA_CALLGRAPH"
	.align	4
	.sectionentsize	8
	.align		4
        /*0000*/ 	.word	0x00000000
	.align		4
        /*0004*/ 	.word	0xffffffff
	.align		4
        /*0008*/ 	.word	0x00000000
	.align		4
        /*000c*/ 	.word	0xfffffffe
	.align		4
        /*0010*/ 	.word	0x00000000
	.align		4
        /*0014*/ 	.word	0xfffffffd
	.align		4
        /*0018*/ 	.word	0x00000000
	.align		4
        /*001c*/ 	.word	0xfffffffc


//--------------------- .text._Z9reduce_V3PiS_i   --------------------------
	.section	.text._Z9reduce_V3PiS_i,"ax",@progbits
	.align	128
        .global         _Z9reduce_V3PiS_i
        .type           _Z9reduce_V3PiS_i,@function
        .size           _Z9reduce_V3PiS_i,(.L_x_3 - _Z9reduce_V3PiS_i)
        .other          _Z9reduce_V3PiS_i,@"STO_CUDA_ENTRY STV_DEFAULT"
_Z9reduce_V3PiS_i:
.text._Z9reduce_V3PiS_i:
[----:B------:R-:W-:Y:S01]  /*0000*/  LDC R1, c[0x0][0x37c] ;  /* 0x0000df00ff017b82 */ /* 0x000fe20000000800 */
[----:B------:R-:W0:Y:S01]  /*0010*/  S2R R6, SR_TID.X ;  /* 0x0000000000067919 */ /* 0x000e220000002100 */
[----:B------:R-:W0:Y:S01]  /*0020*/  LDCU UR8, c[0x0][0x360] ;  /* 0x00006c00ff0877ac */ /* 0x000e220008000800 */
[----:B------:R-:W-:Y:S01]  /*0030*/  IMAD.MOV.U32 R4, RZ, RZ, RZ ;  /* 0x000000ffff047224 */ /* 0x000fe200078e00ff */
[----:B------:R-:W0:Y:S01]  /*0040*/  S2R R7, SR_CTAID.X ;  /* 0x0000000000077919 */ /* 0x000e220000002500 */
[----:B------:R-:W1:Y:S01]  /*0050*/  LDCU UR4, c[0x0][0x390] ;  /* 0x00007200ff0477ac */ /* 0x000e620008000800 */
[----:B------:R-:W2:Y:S01]  /*0060*/  LDCU.64 UR6, c[0x0][0x358] ;  /* 0x00006b00ff0677ac */ /* 0x000ea20008000a00 */
[----:B0-----:R-:W-:-:S05]  /*0070*/  IMAD R5, R7, UR8, R6 ;  /* 0x0000000807057c24 */ /* 0x001fca000f8e0206 */
[----:B-1----:R-:W-:-:S13]  /*0080*/  ISETP.GE.AND P0, PT, R5, UR4, PT ;  /* 0x0000000405007c0c */ /* 0x002fda000bf06270 */
[----:B------:R-:W0:Y:S02]  /*0090*/  @!P0 LDC.64 R2, c[0x0][0x380] ;  /* 0x0000e000ff028b82 */ /* 0x000e240000000a00 */
[----:B0-----:R-:W-:-:S05]  /*00a0*/  @!P0 IMAD.WIDE R2, R5, 0x4, R2 ;  /* 0x0000000405028825 */ /* 0x001fca00078e0202 */
[----:B--2---:R-:W2:Y:S01]  /*00b0*/  @!P0 LDG.E R4, desc[UR6][R2.64] ;  /* 0x0000000602048981 */ /* 0x004ea2000c1e1900 */
[----:B------:R-:W0:Y:S01]  /*00c0*/  S2UR UR5, SR_CgaCtaId ;  /* 0x00000000000579c3 */ /* 0x000e220000008800 */
[----:B------:R-:W-:Y:S01]  /*00d0*/  IMAD.U32 R0, RZ, RZ, UR8 ;  /* 0x00000008ff007e24 */ /* 0x000fe2000f8e00ff */
[----:B------:R-:W-:Y:S01]  /*00e0*/  UMOV UR4, 0x400 ;  /* 0x0000040000047882 */ /* 0x000fe20000000000 */
[----:B------:R-:W-:-:S03]  /*00f0*/  ISETP.NE.AND P0, PT, R6, RZ, PT ;  /* 0x000000ff0600720c */ /* 0x000fc60003f05270 */
[----:B------:R-:W-:Y:S01]  /*0100*/  ISETP.GE.U32.AND P1, PT, R0, 0x2, PT ;  /* 0x000000020000780c */ /* 0x000fe20003f26070 */
[----:B0-----:R-:W-:-:S06]  /*0110*/  ULEA UR4, UR5, UR4, 0x18 ;  /* 0x0000000405047291 */ /* 0x001fcc000f8ec0ff */
[----:B------:R-:W-:-:S05]  /*0120*/  LEA R5, R6, UR4, 0x2 ;  /* 0x0000000406057c11 */ /* 0x000fca000f8e10ff */
[----:B--2---:R0:W-:Y:S01]  /*0130*/  STS [R5], R4 ;  /* 0x0000000405007388 */ /* 0x0041e20000000800 */
[----:B------:R-:W-:Y:S06]  /*0140*/  BAR.SYNC.DEFER_BLOCKING 0x0 ;  /* 0x0000000000007b1d */ /* 0x000fec0000010000 */
[----:B------:R-:W-:Y:S05]  /*0150*/  @!P1 BRA `(.L_x_0) ;  /* 0x00000000002c9947 */ /* 0x000fea0003800000 */
.L_x_1:
[----:B------:R-:W-:-:S04]  /*0160*/  SHF.R.U32.HI R8, RZ, 0x1, R0 ;  /* 0x00000001ff087819 */ /* 0x000fc80000011600 */
[----:B------:R-:W-:-:S13]  /*0170*/  ISETP.GE.U32.AND P1, PT, R6, R8, PT ;  /* 0x000000080600720c */ /* 0x000fda0003f26070 */
[----:B------:R-:W-:Y:S01]  /*0180*/  @!P1 LEA R2, R8, R5, 0x2 ;  /* 0x0000000508029211 */ /* 0x000fe200078e10ff */
[----:B------:R-:W-:Y:S05]  /*0190*/  @!P1 LDS R3, [R5] ;  /* 0x0000000005039984 */ /* 0x000fea0000000800 */
[----:B------:R-:W0:Y:S02]  /*01a0*/  @!P1 LDS R2, [R2] ;  /* 0x0000000002029984 */ /* 0x000e240000000800 */
[----:B0-----:R-:W-:-:S05]  /*01b0*/  @!P1 IMAD.IADD R4, R2, 0x1, R3 ;  /* 0x0000000102049824 */ /* 0x001fca00078e0203 */
[----:B------:R1:W-:Y:S01]  /*01c0*/  @!P1 STS [R5], R4 ;  /* 0x0000000405009388 */ /* 0x0003e20000000800 */
[----:B------:R-:W-:Y:S01]  /*01d0*/  BAR.SYNC.DEFER_BLOCKING 0x0 ;  /* 0x0000000000007b1d */ /* 0x000fe20000010000 */
[----:B------:R-:W-:Y:S02]  /*01e0*/  ISETP.GT.U32.AND P1, PT, R0, 0x3, PT ;  /* 0x000000030000780c */ /* 0x000fe40003f24070 */
[----:B------:R-:W-:-:S11]  /*01f0*/  MOV R0, R8 ;  /* 0x0000000800007202 */ /* 0x000fd60000000f00 */
[----:B-1----:R-:W-:Y:S05]  /*0200*/  @P1 BRA `(.L_x_1) ;  /* 0xfffffffc00d41947 */ /* 0x002fea000383ffff */
.L_x_0:
[----:B------:R-:W-:Y:S05]  /*0210*/  @P0 EXIT ;  /* 0x000000000000094d */ /* 0x000fea0003800000 */
[----:B------:R-:W1:Y:S01]  /*0220*/  S2UR UR5, SR_CgaCtaId ;  /* 0x00000000000579c3 */ /* 0x000e620000008800 */
[----:B------:R-:W-:-:S07]  /*0230*/  UMOV UR4, 0x400 ;  /* 0x0000040000047882 */ /* 0x000fce0000000000 */
[----:B------:R-:W2:Y:S01]  /*0240*/  LDC.64 R2, c[0x0][0x388] ;  /* 0x0000e200ff027b82 */ /* 0x000ea20000000a00 */
[----:B-1----:R-:W-:Y:S01]  /*0250*/  ULEA UR4, UR5, UR4, 0x18 ;  /* 0x0000000405047291 */ /* 0x002fe2000f8ec0ff */
[----:B--2---:R-:W-:-:S08]  /*0260*/  IMAD.WIDE.U32 R2, R7, 0x4, R2 ;  /* 0x0000000407027825 */ /* 0x004fd000078e0002 */
[----:B0-----:R-:W0:Y:S04]  /*0270*/  LDS R5, [UR4] ;  /* 0x00000004ff057984 */ /* 0x001e280008000800 */
[----:B0-----:R-:W-:Y:S01]  /*0280*/  STG.E desc[UR6][R2.64], R5 ;  /* 0x0000000502007986 */ /* 0x001fe2000c101906 */
[----:B------:R-:W-:Y:S05]  /*0290*/  EXIT ;  /* 0x000000000000794d */ /* 0x000fea0003800000 */
.L_x_2:
[----:B------:R-:W-:-:S00]  /*02a0*/  BRA `(.L_x_2) ;  /* 0xfffffffc00fc7947 */ /* 0x000fc0000383ffff */
[----:B------:R-:W-:-:S00]  /*02b0*/  NOP ;  /* 0x0000000000007918 */ /* 0x000fc00000000000 */
        /* <DEDUP_REMOVED lines=12> */
.L_x_3:


//--------------------- .nv.shared._Z9reduce_V3PiS_i --------------------------
	.section	.nv.shared._Z9reduce_V3PiS_i,"aw",@nobits
	.sectionflags	@""
	.align	16
	.zero		1024


//--------------------- .nv.shared.reserved.0     --------------------------
	.section	.nv.shared.reserved.0,"aw",@nobits
	.weak		__nv_reservedSMEM_offset_0_alias
	.size		__nv_reservedSMEM_offset_0_alias, 0, 64
	.other		__nv_reservedSMEM_offset_0_alias,@"STO_CUDA_RESERVED_SHARED STV_DEFAULT"
__nv_reservedSMEM_offset_0_alias:
	.zero		0
	.zero		64


//--------------------- .nv.constant0._Z9reduce_V3PiS_i --------------------------
	.section	.nv.constant0._Z9reduce_V3PiS_i,"a",@progbits
	.sectionflags	@""
	.align	4
.nv.constant0._Z9reduce_V3PiS_i:
	.zero		916


//--------------------- SYMBOLS --------------------------

	.type		.nv.reservedSmem.offset0,@object
	.size		.nv.reservedSmem.offset0,0x4
	.type		.nv.reservedSmem.cap,@object
	.size		.nv.reservedSmem.cap,0x4
